//
// Generated by NVIDIA NVVM Compiler
//
// Compiler Build ID: CL-36424714
// Cuda compilation tools, release 13.0, V13.0.88
// Based on NVVM 20.0.0
//

.version 9.0
.target sm_100
.address_size 64

	// .globl	gpuStress
.global .align 4 .b8 __cudart_i2opi_f[24] = {65, 144, 67, 60, 153, 149, 98, 219, 192, 221, 52, 245, 209, 87, 39, 252, 41, 21, 68, 78, 110, 131, 249, 162};

.visible .entry gpuStress(
	.param .u32 gpuStress_param_0,
	.param .u64 .ptr .align 1 gpuStress_param_1
)
{
	.local .align 4 .b8 	__local_depot0[28];
	.reg .b64 	%SP;
	.reg .b64 	%SPL;
	.reg .pred 	%p<18>;
	.reg .b32 	%r<86>;
	.reg .b32 	%f<64>;
	.reg .b64 	%rd<46>;
	.reg .b64 	%fd<5>;

	mov.u64 	%SPL, __local_depot0;
	ld.param.u64 	%rd15, [gpuStress_param_1];
	cvta.to.global.u64 	%rd16, %rd15;
	add.u64 	%rd1, %SPL, 0;
	add.u64 	%rd2, %SPL, 0;
	mov.u32 	%r33, %ctaid.x;
	mul.wide.u32 	%rd19, %r33, 8;
	add.s64 	%rd20, %rd16, %rd19;
	ld.global.u64 	%rd21, [%rd20];
	cvta.to.global.u64 	%rd3, %rd21;
	mov.u32 	%r77, %tid.x;
	mov.u32 	%r2, %ntid.x;
	mov.u64 	%rd33, __cudart_i2opi_f;
$L__BB0_1:
	mul.wide.u32 	%rd22, %r77, 4;
	add.s64 	%rd4, %rd3, %rd22;
	ld.global.f32 	%f13, [%rd4];
	mul.f32 	%f14, %f13, %f13;
	mul.f32 	%f1, %f13, %f14;
	mul.f32 	%f15, %f1, 0f3F22F983;
	cvt.rni.s32.f32 	%r81, %f15;
	cvt.rn.f32.s32 	%f16, %r81;
	fma.rn.f32 	%f17, %f16, 0fBFC90FDA, %f1;
	fma.rn.f32 	%f18, %f16, 0fB3A22168, %f17;
	fma.rn.f32 	%f62, %f16, 0fA7C234C5, %f18;
	abs.f32 	%f3, %f1;
	setp.ltu.f32 	%p1, %f3, 0f47CE4780;
	@%p1 bra 	$L__BB0_9;
	setp.neu.f32 	%p2, %f3, 0f7F800000;
	@%p2 bra 	$L__BB0_4;
	mov.f32 	%f21, 0f00000000;
	mul.rn.f32 	%f62, %f1, %f21;
	mov.b32 	%r81, 0;
	bra.uni 	$L__BB0_9;
$L__BB0_4:
	mov.b32 	%r5, %f1;
	shl.b32 	%r35, %r5, 8;
	or.b32  	%r6, %r35, -2147483648;
	mov.b64 	%rd44, 0;
	mov.b32 	%r78, 0;
	mov.u64 	%rd42, %rd33;
	mov.u64 	%rd43, %rd2;
$L__BB0_5:
	.pragma "nounroll";
	ld.global.nc.u32 	%r36, [%rd42];
	mad.wide.u32 	%rd25, %r36, %r6, %rd44;
	shr.u64 	%rd44, %rd25, 32;
	st.local.u32 	[%rd43], %rd25;
	add.s32 	%r78, %r78, 1;
	add.s64 	%rd43, %rd43, 4;
	add.s64 	%rd42, %rd42, 4;
	setp.ne.s32 	%p3, %r78, 6;
	@%p3 bra 	$L__BB0_5;
	shr.u32 	%r37, %r5, 23;
	st.local.u32 	[%rd2+24], %rd44;
	and.b32  	%r9, %r37, 31;
	and.b32  	%r38, %r37, 224;
	add.s32 	%r39, %r38, -128;
	shr.u32 	%r40, %r39, 5;
	mul.wide.u32 	%rd26, %r40, 4;
	sub.s64 	%rd11, %rd2, %rd26;
	ld.local.u32 	%r79, [%rd11+24];
	ld.local.u32 	%r80, [%rd11+20];
	setp.eq.s32 	%p4, %r9, 0;
	@%p4 bra 	$L__BB0_8;
	shf.l.wrap.b32 	%r79, %r80, %r79, %r9;
	ld.local.u32 	%r41, [%rd11+16];
	shf.l.wrap.b32 	%r80, %r41, %r80, %r9;
$L__BB0_8:
	shr.u32 	%r42, %r79, 30;
	shf.l.wrap.b32 	%r43, %r80, %r79, 2;
	shl.b32 	%r44, %r80, 2;
	shr.u32 	%r45, %r43, 31;
	add.s32 	%r46, %r45, %r42;
	neg.s32 	%r47, %r46;
	setp.lt.s32 	%p5, %r5, 0;
	selp.b32 	%r81, %r47, %r46, %p5;
	xor.b32  	%r48, %r43, %r5;
	shr.s32 	%r49, %r43, 31;
	xor.b32  	%r50, %r49, %r43;
	xor.b32  	%r51, %r49, %r44;
	cvt.u64.u32 	%rd27, %r50;
	shl.b64 	%rd28, %rd27, 32;
	cvt.u64.u32 	%rd29, %r51;
	or.b64  	%rd30, %rd28, %rd29;
	cvt.rn.f64.s64 	%fd1, %rd30;
	mul.f64 	%fd2, %fd1, 0d3BF921FB54442D19;
	cvt.rn.f32.f64 	%f19, %fd2;
	neg.f32 	%f20, %f19;
	setp.lt.s32 	%p6, %r48, 0;
	selp.f32 	%f62, %f20, %f19, %p6;
$L__BB0_9:
	mul.rn.f32 	%f22, %f62, %f62;
	and.b32  	%r53, %r81, 1;
	setp.eq.b32 	%p7, %r53, 1;
	selp.f32 	%f23, 0f3F800000, %f62, %p7;
	fma.rn.f32 	%f24, %f22, %f23, 0f00000000;
	fma.rn.f32 	%f25, %f22, 0f37CBAC00, 0fBAB607ED;
	selp.f32 	%f26, %f25, 0fB94D4153, %p7;
	selp.f32 	%f27, 0f3D2AAABB, 0f3C0885E4, %p7;
	fma.rn.f32 	%f28, %f26, %f22, %f27;
	selp.f32 	%f29, 0fBEFFFFFF, 0fBE2AAAA8, %p7;
	fma.rn.f32 	%f30, %f28, %f22, %f29;
	fma.rn.f32 	%f31, %f30, %f24, %f23;
	and.b32  	%r54, %r81, 2;
	setp.eq.s32 	%p8, %r54, 0;
	mov.f32 	%f32, 0f00000000;
	sub.f32 	%f33, %f32, %f31;
	selp.f32 	%f34, %f31, %f33, %p8;
	mul.f32 	%f35, %f34, %f34;
	mul.f32 	%f36, %f34, %f35;
	sqrt.rn.f32 	%f37, %f36;
	mul.f32 	%f38, %f37, %f37;
	mul.f32 	%f7, %f37, %f38;
	mul.f32 	%f39, %f7, 0f3F22F983;
	cvt.rni.s32.f32 	%r85, %f39;
	cvt.rn.f32.s32 	%f40, %r85;
	fma.rn.f32 	%f41, %f40, 0fBFC90FDA, %f7;
	fma.rn.f32 	%f42, %f40, 0fB3A22168, %f41;
	fma.rn.f32 	%f63, %f40, 0fA7C234C5, %f42;
	abs.f32 	%f9, %f7;
	setp.ltu.f32 	%p9, %f9, 0f47CE4780;
	@%p9 bra 	$L__BB0_17;
	setp.neu.f32 	%p10, %f9, 0f7F800000;
	@%p10 bra 	$L__BB0_12;
	mov.f32 	%f45, 0f00000000;
	mul.rn.f32 	%f63, %f7, %f45;
	mov.b32 	%r85, 0;
	bra.uni 	$L__BB0_17;
$L__BB0_12:
	mov.b32 	%r19, %f7;
	shl.b32 	%r56, %r19, 8;
	or.b32  	%r20, %r56, -2147483648;
	mov.b64 	%rd45, 0;
	mov.b32 	%r82, 0;
$L__BB0_13:
	.pragma "nounroll";
	mul.wide.u32 	%rd32, %r82, 4;
	add.s64 	%rd34, %rd33, %rd32;
	ld.global.nc.u32 	%r57, [%rd34];
	mad.wide.u32 	%rd35, %r57, %r20, %rd45;
	shr.u64 	%rd45, %rd35, 32;
	add.s64 	%rd36, %rd1, %rd32;
	st.local.u32 	[%rd36], %rd35;
	add.s32 	%r82, %r82, 1;
	setp.ne.s32 	%p11, %r82, 6;
	@%p11 bra 	$L__BB0_13;
	shr.u32 	%r58, %r19, 23;
	st.local.u32 	[%rd1+24], %rd45;
	and.b32  	%r23, %r58, 31;
	and.b32  	%r59, %r58, 224;
	add.s32 	%r60, %r59, -128;
	shr.u32 	%r61, %r60, 5;
	mul.wide.u32 	%rd37, %r61, 4;
	sub.s64 	%rd14, %rd1, %rd37;
	ld.local.u32 	%r83, [%rd14+24];
	ld.local.u32 	%r84, [%rd14+20];
	setp.eq.s32 	%p12, %r23, 0;
	@%p12 bra 	$L__BB0_16;
	shf.l.wrap.b32 	%r83, %r84, %r83, %r23;
	ld.local.u32 	%r62, [%rd14+16];
	shf.l.wrap.b32 	%r84, %r62, %r84, %r23;
$L__BB0_16:
	shr.u32 	%r63, %r83, 30;
	shf.l.wrap.b32 	%r64, %r84, %r83, 2;
	shl.b32 	%r65, %r84, 2;
	shr.u32 	%r66, %r64, 31;
	add.s32 	%r67, %r66, %r63;
	neg.s32 	%r68, %r67;
	setp.lt.s32 	%p13, %r19, 0;
	selp.b32 	%r85, %r68, %r67, %p13;
	xor.b32  	%r69, %r64, %r19;
	shr.s32 	%r70, %r64, 31;
	xor.b32  	%r71, %r70, %r64;
	xor.b32  	%r72, %r70, %r65;
	cvt.u64.u32 	%rd38, %r71;
	shl.b64 	%rd39, %rd38, 32;
	cvt.u64.u32 	%rd40, %r72;
	or.b64  	%rd41, %rd39, %rd40;
	cvt.rn.f64.s64 	%fd3, %rd41;
	mul.f64 	%fd4, %fd3, 0d3BF921FB54442D19;
	cvt.rn.f32.f64 	%f43, %fd4;
	neg.f32 	%f44, %f43;
	setp.lt.s32 	%p14, %r69, 0;
	selp.f32 	%f63, %f44, %f43, %p14;
$L__BB0_17:
	add.s32 	%r74, %r85, 1;
	mul.rn.f32 	%f46, %f63, %f63;
	and.b32  	%r75, %r85, 1;
	setp.eq.b32 	%p15, %r75, 1;
	selp.f32 	%f47, %f63, 0f3F800000, %p15;
	fma.rn.f32 	%f48, %f46, %f47, 0f00000000;
	fma.rn.f32 	%f49, %f46, 0f37CBAC00, 0fBAB607ED;
	selp.f32 	%f50, 0fB94D4153, %f49, %p15;
	selp.f32 	%f51, 0f3C0885E4, 0f3D2AAABB, %p15;
	fma.rn.f32 	%f52, %f50, %f46, %f51;
	selp.f32 	%f53, 0fBE2AAAA8, 0fBEFFFFFF, %p15;
	fma.rn.f32 	%f54, %f52, %f46, %f53;
	fma.rn.f32 	%f55, %f54, %f48, %f47;
	and.b32  	%r76, %r74, 2;
	setp.eq.s32 	%p16, %r76, 0;
	mov.f32 	%f56, 0f00000000;
	sub.f32 	%f57, %f56, %f55;
	selp.f32 	%f58, %f55, %f57, %p16;
	mul.f32 	%f59, %f58, %f58;
	mul.f32 	%f60, %f58, %f59;
	sqrt.rn.f32 	%f61, %f60;
	st.global.f32 	[%rd4], %f61;
	add.s32 	%r77, %r77, %r2;
	setp.lt.u32 	%p17, %r77, 16777216;
	@%p17 bra 	$L__BB0_1;
	ret;

}


// ===== COMPILED SASS (sm_100) =====

	.target	sm_100

	.elftype	@"ET_EXEC"


//--------------------- .note.nv.tkinfo           --------------------------
	.section	.note.nv.tkinfo,"",@"SHT_NOTE"
	.sectionflags	@"SHF_NOTE_NV_TKINFO"
	.tkinfo
        /*0018*/ 	.word	0x00000002
        /*0030*/ 	.string	""
        /*0030*/ 	.string	"ptxas"
        /*0030*/ 	.string	"Cuda compilation tools, release 13.0, V13.0.88"
        /*0030*/ 	.string	"Build cuda_13.0.r13.0/compiler.36424714_0"
        /*0030*/ 	.string	"-arch sm_100 -m 64 "



//--------------------- .note.nv.cuinfo           --------------------------
	.section	.note.nv.cuinfo,"",@"SHT_NOTE"
	.sectionflags	@"SHF_NOTE_NV_CUINFO"
        /*0018*/ 	.short	0x0002
        /*001a*/ 	.short	0x0064
        /*001c*/ 	.short	0x0082
	.zero		2


//--------------------- .nv.info                  --------------------------
	.section	.nv.info,"",@"SHT_CUDA_INFO"
	.align	4


	//----- nvinfo : EIATTR_REGCOUNT
	.align		4
        /*0000*/ 	.byte	0x04, 0x2f
        /*0002*/ 	.short	(.L_2 - .L_1)
	.align		4
.L_1:
        /*0004*/ 	.word	index@(gpuStress)
        /*0008*/ 	.word	0x00000016


	//----- nvinfo : EIATTR_FRAME_SIZE
	.align		4
.L_2:
        /*000c*/ 	.byte	0x04, 0x11
        /*000e*/ 	.short	(.L_4 - .L_3)
	.align		4
.L_3:
        /*0010*/ 	.word	index@($__internal_0_$__cuda_sm20_sqrt_rn_f32_slowpath)
        /*0014*/ 	.word	0x00000020


	//----- nvinfo : EIATTR_FRAME_SIZE
	.align		4
.L_4:
        /*0018*/ 	.byte	0x04, 0x11
        /*001a*/ 	.short	(.L_6 - .L_5)
	.align		4
.L_5:
        /*001c*/ 	.word	index@(gpuStress)
        /*0020*/ 	.word	0x00000020


	//----- nvinfo : EIATTR_MIN_STACK_SIZE
	.align		4
.L_6:
        /*0024*/ 	.byte	0x04, 0x12
        /*0026*/ 	.short	(.L_8 - .L_7)
	.align		4
.L_7:
        /*0028*/ 	.word	index@(gpuStress)
        /*002c*/ 	.word	0x00000020
.L_8:


//--------------------- .nv.compat                --------------------------
	.section	.nv.compat,"",@"SHT_CUDA_COMPAT_INFO"
	.align	4
        /*0000*/ 	.byte	0x02, 0x09, 0x00, 0x00, 0x02, 0x02, 0x01, 0x00, 0x02, 0x05, 0x05, 0x00, 0x03, 0x07, 0x01, 0x01
        /*0010*/ 	.byte	0x02, 0x03, 0x00, 0x00, 0x02, 0x06, 0x01, 0x00, 0x04, 0x0b, 0x08, 0x00, 0x01, 0x00, 0x00, 0x00
        /*0020*/ 	.byte	0x00, 0x00, 0x00, 0x00


//--------------------- .nv.info.gpuStress        --------------------------
	.section	.nv.info.gpuStress,"",@"SHT_CUDA_INFO"
	.sectionflags	@""
	.align	4


	//----- nvinfo : EIATTR_CUDA_API_VERSION
	.align		4
        /*0000*/ 	.byte	0x04, 0x37
        /*0002*/ 	.short	(.L_10 - .L_9)
.L_9:
        /*0004*/ 	.word	0x00000082


	//----- nvinfo : EIATTR_KPARAM_INFO
	.align		4
.L_10:
        /*0008*/ 	.byte	0x04, 0x17
        /*000a*/ 	.short	(.L_12 - .L_11)
.L_11:
        /*000c*/ 	.word	0x00000000
        /*0010*/ 	.short	0x0001
        /*0012*/ 	.short	0x0008
        /*0014*/ 	.byte	0x00, 0xf5, 0x21, 0x00


	//----- nvinfo : EIATTR_KPARAM_INFO
	.align		4
.L_12:
        /*0018*/ 	.byte	0x04, 0x17
        /*001a*/ 	.short	(.L_14 - .L_13)
.L_13:
        /*001c*/ 	.word	0x00000000
        /*0020*/ 	.short	0x0000
        /*0022*/ 	.short	0x0000
        /*0024*/ 	.byte	0x00, 0xf0, 0x11, 0x00


	//----- nvinfo : EIATTR_SPARSE_MMA_MASK
	.align		4
.L_14:
        /*0028*/ 	.byte	0x03, 0x50
        /*002a*/ 	.short	0x0000


	//----- nvinfo : EIATTR_MAXREG_COUNT
	.align		4
        /*002c*/ 	.byte	0x03, 0x1b
        /*002e*/ 	.short	0x00ff


	//----- nvinfo : EIATTR_MERCURY_ISA_VERSION
	.align		4
        /*0030*/ 	.byte	0x03, 0x5f
        /*0032*/ 	.short	0x0101


	//----- nvinfo : EIATTR_VRC_CTA_INIT_COUNT
	.align		4
        /*0034*/ 	.byte	0x02, 0x4a
	.zero		1
	.zero		1


	//----- nvinfo : EIATTR_EXIT_INSTR_OFFSETS
	.align		4
        /*0038*/ 	.byte	0x04, 0x1c
        /*003a*/ 	.short	(.L_16 - .L_15)


	//   ....[0]....
.L_15:
        /*003c*/ 	.word	0x00000d30


	//----- nvinfo : EIATTR_CRS_STACK_SIZE
	.align		4
.L_16:
        /*0040*/ 	.byte	0x04, 0x1e
        /*0042*/ 	.short	(.L_18 - .L_17)
.L_17:
        /*0044*/ 	.word	0x00000000


	//----- nvinfo : EIATTR_CBANK_PARAM_SIZE
	.align		4
.L_18:
        /*0048*/ 	.byte	0x03, 0x19
        /*004a*/ 	.short	0x0010


	//----- nvinfo : EIATTR_PARAM_CBANK
	.align		4
        /*004c*/ 	.byte	0x04, 0x0a
        /*004e*/ 	.short	(.L_20 - .L_19)
	.align		4
.L_19:
        /*0050*/ 	.word	index@(.nv.constant0.gpuStress)
        /*0054*/ 	.short	0x0380
        /*0056*/ 	.short	0x0010


	//----- nvinfo : EIATTR_SW_WAR
	.align		4
.L_20:
        /*0058*/ 	.byte	0x04, 0x36
        /*005a*/ 	.short	(.L_22 - .L_21)
.L_21:
        /*005c*/ 	.word	0x00000008
.L_22:


//--------------------- .nv.callgraph             --------------------------
	.section	.nv.callgraph,"",@"SHT_CUDA_CALLGRAPH"
	.align	4
	.sectionentsize	8
	.align		4
        /*0000*/ 	.word	0x00000000
	.align		4
        /*0004*/ 	.word	0xffffffff
	.align		4
        /*0008*/ 	.word	0x00000000
	.align		4
        /*000c*/ 	.word	0xfffffffe
	.align		4
        /*0010*/ 	.word	0x00000000
	.align		4
        /*0014*/ 	.word	0xfffffffd
	.align		4
        /*0018*/ 	.word	0x00000000
	.align		4
        /*001c*/ 	.word	0xfffffffc


//--------------------- .nv.constant4             --------------------------
	.section	.nv.constant4,"a",@progbits
	.align	8
	.align		8
.nv.constant4:
        /*0000*/ 	.dword	__cudart_i2opi_f


//--------------------- .text.gpuStress           --------------------------
	.section	.text.gpuStress,"ax",@progbits
	.align	128
        .global         gpuStress
        .type           gpuStress,@function
        .size           gpuStress,(.L_x_15 - gpuStress)
        .other          gpuStress,@"STO_CUDA_ENTRY STV_DEFAULT"
gpuStress:
.text.gpuStress:
[----:B------:R-:W0:Y:S01]  /*0000*/  LDC R1, c[0x0][0x37c] ;  /* 0x0000df00ff017b82 */ /* 0x000e220000000800 */
[----:B------:R-:W1:Y:S07]  /*0010*/  S2R R3, SR_CTAID.X ;  /* 0x0000000000037919 */ /* 0x000e6e0000002500 */
[----:B------:R-:W1:Y:S01]  /*0020*/  LDC.64 R6, c[0x0][0x388] ;  /* 0x0000e200ff067b82 */ /* 0x000e620000000a00 */
[----:B------:R-:W2:Y:S01]  /*0030*/  LDCU.64 UR6, c[0x0][0x358] ;  /* 0x00006b00ff0677ac */ /* 0x000ea20008000a00 */
[----:B0-----:R-:W-:-:S02]  /*0040*/  VIADD R1, R1, 0xffffffe0 ;  /* 0xffffffe001017836 */ /* 0x001fc40000000000 */
[----:B-1----:R-:W-:-:S06]  /*0050*/  IMAD.WIDE.U32 R6, R3, 0x8, R6 ;  /* 0x0000000803067825 */ /* 0x002fcc00078e0006 */
[----:B--2---:R-:W5:Y:S01]  /*0060*/  LDG.E.64 R6, desc[UR6][R6.64] ;  /* 0x0000000606067981 */ /* 0x004f62000c1e1b00 */
[----:B------:R-:W0:Y:S01]  /*0070*/  LDCU UR8, c[0x0][0x360] ;  /* 0x00006c00ff0877ac */ /* 0x000e220008000800 */
[----:B------:R-:W1:Y:S02]  /*0080*/  S2R R5, SR_TID.X ;  /* 0x0000000000057919 */ /* 0x000e640000002100 */
.L_x_12:
[----:B-12--5:R-:W-:-:S05]  /*0090*/  IMAD.WIDE.U32 R8, R5, 0x4, R6 ;  /* 0x0000000405087825 */ /* 0x026fca00078e0006 */
[----:B------:R-:W2:Y:S01]  /*00a0*/  LDG.E R11, desc[UR6][R8.64] ;  /* 0x00000006080b7981 */ /* 0x000ea2000c1e1900 */
[----:B0-----:R-:W-:Y:S01]  /*00b0*/  VIADD R5, R5, UR8 ;  /* 0x0000000805057c36 */ /* 0x001fe20008000000 */
[----:B------:R-:W-:Y:S04]  /*00c0*/  BSSY.RECONVERGENT B0, `(.L_x_0) ;  /* 0x0000043000007945 */ /* 0x000fe80003800200 */
[----:B------:R-:W-:Y:S01]  /*00d0*/  ISETP.GE.U32.AND P0, PT, R5, 0x1000000, PT ;  /* 0x010000000500780c */ /* 0x000fe20003f06070 */
[----:B--2---:R-:W-:-:S04]  /*00e0*/  FMUL R0, R11, R11 ;  /* 0x0000000b0b007220 */ /* 0x004fc80000400000 */
[----:B------:R-:W-:-:S04]  /*00f0*/  FMUL R11, R11, R0 ;  /* 0x000000000b0b7220 */ /* 0x000fc80000400000 */
[C---:B------:R-:W-:Y:S01]  /*0100*/  FMUL R0, R11.reuse, 0.63661974668502807617 ;  /* 0x3f22f9830b007820 */ /* 0x040fe20000400000 */
[----:B------:R-:W-:-:S05]  /*0110*/  FSETP.GE.AND P1, PT, |R11|, 105615, PT ;  /* 0x47ce47800b00780b */ /* 0x000fca0003f26200 */
[----:B------:R-:W0:Y:S02]  /*0120*/  F2I.NTZ R0, R0 ;  /* 0x0000000000007305 */ /* 0x000e240000203100 */
[----:B0-----:R-:W-:-:S05]  /*0130*/  I2FP.F32.S32 R2, R0 ;  /* 0x0000000000027245 */ /* 0x001fca0000201400 */
[----:B------:R-:W-:-:S04]  /*0140*/  FFMA R3, R2, -1.5707962512969970703, R11 ;  /* 0xbfc90fda02037823 */ /* 0x000fc8000000000b */
[----:B------:R-:W-:-:S04]  /*0150*/  FFMA R3, R2, -7.5497894158615963534e-08, R3 ;  /* 0xb3a2216802037823 */ /* 0x000fc80000000003 */
[----:B------:R-:W-:Y:S01]  /*0160*/  FFMA R2, R2, -5.3903029534742383927e-15, R3 ;  /* 0xa7c234c502027823 */ /* 0x000fe20000000003 */
[----:B------:R-:W-:Y:S06]  /*0170*/  @!P1 BRA `(.L_x_1) ;  /* 0x0000000000dc9947 */ /* 0x000fec0003800000 */
[----:B------:R-:W-:-:S13]  /*0180*/  FSETP.NEU.AND P1, PT, |R11|, +INF , PT ;  /* 0x7f8000000b00780b */ /* 0x000fda0003f2d200 */
[----:B------:R-:W-:Y:S01]  /*0190*/  @!P1 FMUL R2, RZ, R11 ;  /* 0x0000000bff029220 */ /* 0x000fe20000400000 */
[----:B------:R-:W-:Y:S01]  /*01a0*/  @!P1 IMAD.MOV.U32 R0, RZ, RZ, RZ ;  /* 0x000000ffff009224 */ /* 0x000fe200078e00ff */
[----:B------:R-:W-:Y:S06]  /*01b0*/  @!P1 BRA `(.L_x_1) ;  /* 0x0000000000cc9947 */ /* 0x000fec0003800000 */
[----:B------:R-:W-:Y:S01]  /*01c0*/  SHF.L.U32 R2, R11, 0x8, RZ ;  /* 0x000000080b027819 */ /* 0x000fe200000006ff */
[----:B------:R-:W-:Y:S01]  /*01d0*/  IMAD.MOV.U32 R10, RZ, RZ, RZ ;  /* 0x000000ffff0a7224 */ /* 0x000fe200078e00ff */
[----:B------:R-:W0:Y:S01]  /*01e0*/  LDCU.64 UR10, c[0x4][URZ] ;  /* 0x01000000ff0a77ac */ /* 0x000e220008000a00 */
[----:B------:R-:W-:Y:S01]  /*01f0*/  IMAD.MOV.U32 R0, RZ, RZ, R1 ;  /* 0x000000ffff007224 */ /* 0x000fe200078e0001 */
[----:B------:R-:W-:Y:S01]  /*0200*/  LOP3.LUT R17, R2, 0x80000000, RZ, 0xfc, !PT ;  /* 0x8000000002117812 */ /* 0x000fe200078efcff */
[----:B------:R-:W-:Y:S01]  /*0210*/  UMOV UR5, URZ ;  /* 0x000000ff00057c82 */ /* 0x000fe20008000000 */
[----:B------:R-:W-:-:S05]  /*0220*/  UMOV UR4, URZ ;  /* 0x000000ff00047c82 */ /* 0x000fca0008000000 */
.L_x_2:
[----:B0-----:R-:W-:Y:S01]  /*0230*/  MOV R12, UR10 ;  /* 0x0000000a000c7c02 */ /* 0x001fe20008000f00 */
[----:B------:R-:W-:-:S05]  /*0240*/  IMAD.U32 R13, RZ, RZ, UR11 ;  /* 0x0000000bff0d7e24 */ /* 0x000fca000f8e00ff */
[----:B------:R-:W2:Y:S01]  /*0250*/  LDG.E.CONSTANT R2, desc[UR6][R12.64] ;  /* 0x000000060c027981 */ /* 0x000ea2000c1e9900 */
[----:B------:R-:W-:Y:S02]  /*0260*/  UIADD3 UR10, UP0, UPT, UR10, 0x4, URZ ;  /* 0x000000040a0a7890 */ /* 0x000fe4000ff1e0ff */
[----:B------:R-:W-:Y:S02]  /*0270*/  UIADD3 UR4, UPT, UPT, UR4, 0x1, URZ ;  /* 0x0000000104047890 */ /* 0x000fe4000fffe0ff */
[----:B------:R-:W-:Y:S02]  /*0280*/  UIADD3.X UR11, UPT, UPT, URZ, UR11, URZ, UP0, !UPT ;  /* 0x0000000bff0b7290 */ /* 0x000fe400087fe4ff */
[----:B------:R-:W-:Y:S01]  /*0290*/  UISETP.NE.AND UP0, UPT, UR4, 0x6, UPT ;  /* 0x000000060400788c */ /* 0x000fe2000bf05270 */
[----:B--2---:R-:W-:-:S03]  /*02a0*/  IMAD.WIDE.U32 R2, R2, R17, RZ ;  /* 0x0000001102027225 */ /* 0x004fc600078e00ff */
[----:B------:R-:W-:-:S04]  /*02b0*/  IADD3 R15, P1, PT, R2, R10, RZ ;  /* 0x0000000a020f7210 */ /* 0x000fc80007f3e0ff */
[----:B------:R-:W-:Y:S01]  /*02c0*/  IADD3.X R10, PT, PT, R3, UR5, RZ, P1, !PT ;  /* 0x00000005030a7c10 */ /* 0x000fe20008ffe4ff */
[----:B------:R0:W-:Y:S02]  /*02d0*/  STL [R0], R15 ;  /* 0x0000000f00007387 */ /* 0x0001e40000100800 */
[----:B0-----:R-:W-:Y:S01]  /*02e0*/  VIADD R0, R0, 0x4 ;  /* 0x0000000400007836 */ /* 0x001fe20000000000 */
[----:B------:R-:W-:Y:S06]  /*02f0*/  BRA.U UP0, `(.L_x_2) ;  /* 0xfffffffd00cc7547 */ /* 0x000fec000b83ffff */
[----:B------:R-:W-:Y:S01]  /*0300*/  SHF.R.U32.HI R4, RZ, 0x17, R11 ;  /* 0x00000017ff047819 */ /* 0x000fe2000001160b */
[----:B------:R0:W-:Y:S03]  /*0310*/  STL [R1+0x18], R10 ;  /* 0x0000180a01007387 */ /* 0x0001e60000100800 */
[C---:B------:R-:W-:Y:S02]  /*0320*/  LOP3.LUT R0, R4.reuse, 0xe0, RZ, 0xc0, !PT ;  /* 0x000000e004007812 */ /* 0x040fe400078ec0ff */
[----:B------:R-:W-:Y:S02]  /*0330*/  LOP3.LUT P1, RZ, R4, 0x1f, RZ, 0xc0, !PT ;  /* 0x0000001f04ff7812 */ /* 0x000fe4000782c0ff */
[----:B------:R-:W-:-:S04]  /*0340*/  IADD3 R0, PT, PT, R0, -0x80, RZ ;  /* 0xffffff8000007810 */ /* 0x000fc80007ffe0ff */
[----:B------:R-:W-:-:S05]  /*0350*/  SHF.R.U32.HI R0, RZ, 0x5, R0 ;  /* 0x00000005ff007819 */ /* 0x000fca0000011600 */
[----:B------:R-:W-:-:S05]  /*0360*/  IMAD R14, R0, -0x4, R1 ;  /* 0xfffffffc000e7824 */ /* 0x000fca00078e0201 */
[----:B------:R-:W2:Y:S04]  /*0370*/  LDL R0, [R14+0x18] ;  /* 0x000018000e007983 */ /* 0x000ea80000100800 */
[----:B------:R-:W2:Y:S04]  /*0380*/  LDL R3, [R14+0x14] ;  /* 0x000014000e037983 */ /* 0x000ea80000100800 */
[----:B------:R-:W3:Y:S01]  /*0390*/  @P1 LDL R2, [R14+0x10] ;  /* 0x000010000e021983 */ /* 0x000ee20000100800 */
[----:B------:R-:W-:Y:S01]  /*03a0*/  LOP3.LUT R4, R4, 0x1f, RZ, 0xc0, !PT ;  /* 0x0000001f04047812 */ /* 0x000fe200078ec0ff */
[----:B------:R-:W-:Y:S01]  /*03b0*/  UMOV UR4, 0x54442d19 ;  /* 0x54442d1900047882 */ /* 0x000fe20000000000 */
[----:B------:R-:W-:-:S02]  /*03c0*/  UMOV UR5, 0x3bf921fb ;  /* 0x3bf921fb00057882 */ /* 0x000fc40000000000 */
[-C--:B--2---:R-:W-:Y:S02]  /*03d0*/  @P1 SHF.L.W.U32.HI R0, R3, R4.reuse, R0 ;  /* 0x0000000403001219 */ /* 0x084fe40000010e00 */
[----:B---3--:R-:W-:Y:S02]  /*03e0*/  @P1 SHF.L.W.U32.HI R3, R2, R4, R3 ;  /* 0x0000000402031219 */ /* 0x008fe40000010e03 */
[----:B------:R-:W-:Y:S02]  /*03f0*/  ISETP.GE.AND P1, PT, R11, RZ, PT ;  /* 0x000000ff0b00720c */ /* 0x000fe40003f26270 */
[C---:B------:R-:W-:Y:S01]  /*0400*/  SHF.L.W.U32.HI R2, R3.reuse, 0x2, R0 ;  /* 0x0000000203027819 */ /* 0x040fe20000010e00 */
[----:B------:R-:W-:-:S03]  /*0410*/  IMAD.SHL.U32 R3, R3, 0x4, RZ ;  /* 0x0000000403037824 */ /* 0x000fc600078e00ff */
[----:B------:R-:W-:Y:S02]  /*0420*/  SHF.R.S32.HI R4, RZ, 0x1f, R2 ;  /* 0x0000001fff047819 */ /* 0x000fe40000011402 */
[----:B------:R-:W-:Y:S02]  /*0430*/  LOP3.LUT R11, R2, R11, RZ, 0x3c, !PT ;  /* 0x0000000b020b7212 */ /* 0x000fe400078e3cff */
[C---:B------:R-:W-:Y:S02]  /*0440*/  LOP3.LUT R12, R4.reuse, R3, RZ, 0x3c, !PT ;  /* 0x00000003040c7212 */ /* 0x040fe400078e3cff */
[----:B------:R-:W-:Y:S02]  /*0450*/  LOP3.LUT R13, R4, R2, RZ, 0x3c, !PT ;  /* 0x00000002040d7212 */ /* 0x000fe400078e3cff */
[----:B------:R-:W-:Y:S02]  /*0460*/  SHF.R.U32.HI R3, RZ, 0x1e, R0 ;  /* 0x0000001eff037819 */ /* 0x000fe40000011600 */
[----:B------:R-:W-:-:S02]  /*0470*/  ISETP.GE.AND P2, PT, R11, RZ, PT ;  /* 0x000000ff0b00720c */ /* 0x000fc40003f46270 */
[----:B------:R-:W1:Y:S01]  /*0480*/  I2F.F64.S64 R12, R12 ;  /* 0x0000000c000c7312 */ /* 0x000e620000301c00 */
[----:B------:R-:W-:-:S05]  /*0490*/  LEA.HI R0, R2, R3, RZ, 0x1 ;  /* 0x0000000302007211 */ /* 0x000fca00078f08ff */
[----:B------:R-:W-:-:S05]  /*04a0*/  IMAD.MOV R2, RZ, RZ, -R0 ;  /* 0x000000ffff027224 */ /* 0x000fca00078e0a00 */
[----:B------:R-:W-:Y:S01]  /*04b0*/  @!P1 MOV R0, R2 ;  /* 0x0000000200009202 */ /* 0x000fe20000000f00 */
[----:B-1----:R-:W-:-:S10]  /*04c0*/  DMUL R14, R12, UR4 ;  /* 0x000000040c0e7c28 */ /* 0x002fd40008000000 */
[----:B------:R-:W1:Y:S02]  /*04d0*/  F2F.F32.F64 R14, R14 ;  /* 0x0000000e000e7310 */ /* 0x000e640000301000 */
[----:B01----:R-:W-:-:S07]  /*04e0*/  FSEL R2, -R14, R14, !P2 ;  /* 0x0000000e0e027208 */ /* 0x003fce0005000100 */
.L_x_1:
[----:B------:R-:W-:Y:S05]  /*04f0*/  BSYNC.RECONVERGENT B0 ;  /* 0x0000000000007941 */ /* 0x000fea0003800200 */
.L_x_0:
[----:B------:R-:W-:Y:S01]  /*0500*/  LOP3.LUT R10, R0, 0x1, RZ, 0xc0, !PT ;  /* 0x00000001000a7812 */ /* 0x000fe200078ec0ff */
[----:B------:R-:W-:Y:S02]  /*0510*/  IMAD.MOV.U32 R4, RZ, RZ, 0x37cbac00 ;  /* 0x37cbac00ff047424 */ /* 0x000fe400078e00ff */
[----:B------:R-:W-:Y:S01]  /*0520*/  FMUL R3, R2, R2 ;  /* 0x0000000202037220 */ /* 0x000fe20000400000 */
[----:B------:R-:W-:Y:S01]  /*0530*/  MOV R13, 0x3effffff ;  /* 0x3effffff000d7802 */ /* 0x000fe20000000f00 */
[----:B------:R-:W-:Y:S01]  /*0540*/  BSSY.RECONVERGENT B0, `(.L_x_3) ;  /* 0x000001b000007945 */ /* 0x000fe20003800200 */
[----:B------:R-:W-:Y:S01]  /*0550*/  ISETP.NE.U32.AND P1, PT, R10, 0x1, PT ;  /* 0x000000010a00780c */ /* 0x000fe20003f25070 */
[----:B------:R-:W-:Y:S01]  /*0560*/  FFMA R4, R3, R4, -0.0013887860113754868507 ;  /* 0xbab607ed03047423 */ /* 0x000fe20000000004 */
[----:B------:R-:W-:Y:S01]  /*0570*/  IMAD.MOV.U32 R10, RZ, RZ, 0x3d2aaabb ;  /* 0x3d2aaabbff0a7424 */ /* 0x000fe200078e00ff */
[----:B------:R-:W-:Y:S02]  /*0580*/  LOP3.LUT P2, RZ, R0, 0x2, RZ, 0xc0, !PT ;  /* 0x0000000200ff7812 */ /* 0x000fe4000784c0ff */
[----:B------:R-:W-:-:S02]  /*0590*/  FSEL R0, R2, 1, P1 ;  /* 0x3f80000002007808 */ /* 0x000fc40000800000 */
[----:B------:R-:W-:Y:S02]  /*05a0*/  FSEL R4, R4, -0.00019574658654164522886, !P1 ;  /* 0xb94d415304047808 */ /* 0x000fe40004800000 */
[----:B------:R-:W-:Y:S01]  /*05b0*/  FSEL R10, R10, 0.0083327032625675201416, !P1 ;  /* 0x3c0885e40a0a7808 */ /* 0x000fe20004800000 */
[----:B------:R-:W-:Y:S01]  /*05c0*/  FFMA R11, R3, R0, RZ ;  /* 0x00000000030b7223 */ /* 0x000fe200000000ff */
[----:B------:R-:W-:-:S03]  /*05d0*/  FSEL R13, -R13, -0.16666662693023681641, !P1 ;  /* 0xbe2aaaa80d0d7808 */ /* 0x000fc60004800100 */
[----:B------:R-:W-:-:S04]  /*05e0*/  FFMA R4, R3, R4, R10 ;  /* 0x0000000403047223 */ /* 0x000fc8000000000a */
[----:B------:R-:W-:-:S04]  /*05f0*/  FFMA R4, R3, R4, R13 ;  /* 0x0000000403047223 */ /* 0x000fc8000000000d */
[----:B------:R-:W-:-:S04]  /*0600*/  FFMA R0, R11, R4, R0 ;  /* 0x000000040b007223 */ /* 0x000fc80000000000 */
[----:B------:R-:W-:-:S04]  /*0610*/  @P2 FADD R0, RZ, -R0 ;  /* 0x80000000ff002221 */ /* 0x000fc80000000000 */
[----:B------:R-:W-:-:S04]  /*0620*/  FMUL R3, R0, R0 ;  /* 0x0000000000037220 */ /* 0x000fc80000400000 */
[----:B------:R-:W-:-:S04]  /*0630*/  FMUL R0, R0, R3 ;  /* 0x0000000300007220 */ /* 0x000fc80000400000 */
[----:B------:R-:W-:Y:S01]  /*0640*/  VIADD R2, R0, 0xf3000000 ;  /* 0xf300000000027836 */ /* 0x000fe20000000000 */
[----:B------:R0:W1:Y:S04]  /*0650*/  MUFU.RSQ R3, R0 ;  /* 0x0000000000037308 */ /* 0x0000680000001400 */
[----:B------:R-:W-:-:S13]  /*0660*/  ISETP.GT.U32.AND P1, PT, R2, 0x727fffff, PT ;  /* 0x727fffff0200780c */ /* 0x000fda0003f24070 */
[----:B01----:R-:W-:Y:S05]  /*0670*/  @!P1 BRA `(.L_x_4) ;  /* 0x00000000000c9947 */ /* 0x003fea0003800000 */
[----:B------:R-:W-:-:S07]  /*0680*/  MOV R13, 0x6a0 ;  /* 0x000006a0000d7802 */ /* 0x000fce0000000f00 */
[----:B------:R-:W-:Y:S05]  /*0690*/  CALL.REL.NOINC `($__internal_0_$__cuda_sm20_sqrt_rn_f32_slowpath) ;  /* 0x0000000400a87944 */ /* 0x000fea0003c00000 */
[----:B------:R-:W-:Y:S05]  /*06a0*/  BRA `(.L_x_5) ;  /* 0x0000000000107947 */ /* 0x000fea0003800000 */
.L_x_4:
[----:B------:R-:W-:Y:S01]  /*06b0*/  FMUL.FTZ R11, R0, R3 ;  /* 0x00000003000b7220 */ /* 0x000fe20000410000 */
[----:B------:R-:W-:-:S03]  /*06c0*/  FMUL.FTZ R2, R3, 0.5 ;  /* 0x3f00000003027820 */ /* 0x000fc60000410000 */
[----:B------:R-:W-:-:S04]  /*06d0*/  FFMA R0, -R11, R11, R0 ;  /* 0x0000000b0b007223 */ /* 0x000fc80000000100 */
[----:B------:R-:W-:-:S07]  /*06e0*/  FFMA R11, R0, R2, R11 ;  /* 0x00000002000b7223 */ /* 0x000fce000000000b */
.L_x_5:
[----:B------:R-:W-:Y:S05]  /*06f0*/  BSYNC.RECONVERGENT B0 ;  /* 0x0000000000007941 */ /* 0x000fea0003800200 */
.L_x_3:
[-C--:B------:R-:W-:Y:S01]  /*0700*/  FMUL R0, R11, R11.reuse ;  /* 0x0000000b0b007220 */ /* 0x080fe20000400000 */
[----:B------:R-:W-:Y:S03]  /*0710*/  BSSY.RECONVERGENT B0, `(.L_x_6) ;  /* 0x000003d000007945 */ /* 0x000fe60003800200 */
        /* <DEDUP_REMOVED lines=13> */
[----:B------:R-:W0:Y:S01]  /*07f0*/  LDC.64 R2, c[0x4][RZ] ;  /* 0x01000000ff027b82 */ /* 0x000e220000000a00 */
[----:B------:R-:W-:Y:S01]  /*0800*/  SHF.L.U32 R0, R11, 0x8, RZ ;  /* 0x000000080b007819 */ /* 0x000fe200000006ff */
[----:B------:R-:W-:Y:S01]  /*0810*/  IMAD.MOV.U32 R10, RZ, RZ, RZ ;  /* 0x000000ffff0a7224 */ /* 0x000fe200078e00ff */
[----:B------:R-:W-:Y:S01]  /*0820*/  UMOV UR4, URZ ;  /* 0x000000ff00047c82 */ /* 0x000fe20008000000 */
[----:B------:R-:W-:Y:S01]  /*0830*/  IMAD.MOV.U32 R4, RZ, RZ, RZ ;  /* 0x000000ffff047224 */ /* 0x000fe200078e00ff */
[----:B------:R-:W-:-:S07]  /*0840*/  LOP3.LUT R19, R0, 0x80000000, RZ, 0xfc, !PT ;  /* 0x8000000000137812 */ /* 0x000fce00078efcff */
.L_x_8:
[----:B0-----:R-:W-:-:S06]  /*0850*/  IMAD.WIDE.U32 R12, R4, 0x4, R2 ;  /* 0x00000004040c7825 */ /* 0x001fcc00078e0002 */
[----:B------:R-:W2:Y:S01]  /*0860*/  LDG.E.CONSTANT R12, desc[UR6][R12.64] ;  /* 0x000000060c0c7981 */ /* 0x000ea2000c1e9900 */
[C---:B-1----:R-:W-:Y:S01]  /*0870*/  LEA R0, R4.reuse, R1, 0x2 ;  /* 0x0000000104007211 */ /* 0x042fe200078e10ff */
[----:B------:R-:W-:-:S05]  /*0880*/  VIADD R4, R4, 0x1 ;  /* 0x0000000104047836 */ /* 0x000fca0000000000 */
[----:B------:R-:W-:Y:S01]  /*0890*/  ISETP.NE.AND P1, PT, R4, 0x6, PT ;  /* 0x000000060400780c */ /* 0x000fe20003f25270 */
[----:B--2---:R-:W-:-:S03]  /*08a0*/  IMAD.WIDE.U32 R14, R12, R19, RZ ;  /* 0x000000130c0e7225 */ /* 0x004fc600078e00ff */
[----:B------:R-:W-:-:S04]  /*08b0*/  IADD3 R17, P2, PT, R14, R10, RZ ;  /* 0x0000000a0e117210 */ /* 0x000fc80007f5e0ff */
[----:B------:R-:W-:Y:S01]  /*08c0*/  IADD3.X R10, PT, PT, R15, UR4, RZ, P2, !PT ;  /* 0x000000040f0a7c10 */ /* 0x000fe200097fe4ff */
[----:B------:R1:W-:Y:S04]  /*08d0*/  STL [R0], R17 ;  /* 0x0000001100007387 */ /* 0x0003e80000100800 */
[----:B------:R-:W-:Y:S05]  /*08e0*/  @P1 BRA `(.L_x_8) ;  /* 0xfffffffc00d81947 */ /* 0x000fea000383ffff */
[----:B------:R-:W-:Y:S01]  /*08f0*/  SHF.R.U32.HI R4, RZ, 0x17, R11 ;  /* 0x00000017ff047819 */ /* 0x000fe2000001160b */
[----:B------:R0:W-:Y:S03]  /*0900*/  STL [R1+0x18], R10 ;  /* 0x0000180a01007387 */ /* 0x0001e60000100800 */
[C---:B-1----:R-:W-:Y:S02]  /*0910*/  LOP3.LUT R0, R4.reuse, 0xe0, RZ, 0xc0, !PT ;  /* 0x000000e004007812 */ /* 0x042fe400078ec0ff */
[----:B------:R-:W-:-:S03]  /*0920*/  LOP3.LUT P1, RZ, R4, 0x1f, RZ, 0xc0, !PT ;  /* 0x0000001f04ff7812 */ /* 0x000fc6000782c0ff */
[----:B------:R-:W-:-:S05]  /*0930*/  VIADD R0, R0, 0xffffff80 ;  /* 0xffffff8000007836 */ /* 0x000fca0000000000 */
        /* <DEDUP_REMOVED lines=11> */
[C---:B------:R-:W-:Y:S02]  /*09f0*/  SHF.L.W.U32.HI R2, R3.reuse, 0x2, R0 ;  /* 0x0000000203027819 */ /* 0x040fe40000010e00 */
[----:B------:R-:W-:Y:S02]  /*0a00*/  SHF.L.U32 R3, R3, 0x2, RZ ;  /* 0x0000000203037819 */ /* 0x000fe400000006ff */
[----:B------:R-:W-:-:S02]  /*0a10*/  SHF.R.S32.HI R4, RZ, 0x1f, R2 ;  /* 0x0000001fff047819 */ /* 0x000fc40000011402 */
[----:B------:R-:W-:Y:S02]  /*0a20*/  LOP3.LUT R11, R2, R11, RZ, 0x3c, !PT ;  /* 0x0000000b020b7212 */ /* 0x000fe400078e3cff */
[C---:B------:R-:W-:Y:S02]  /*0a30*/  LOP3.LUT R12, R4.reuse, R3, RZ, 0x3c, !PT ;  /* 0x00000003040c7212 */ /* 0x040fe400078e3cff */
[----:B------:R-:W-:Y:S02]  /*0a40*/  LOP3.LUT R13, R4, R2, RZ, 0x3c, !PT ;  /* 0x00000002040d7212 */ /* 0x000fe400078e3cff */
[----:B------:R-:W-:Y:S02]  /*0a50*/  SHF.R.U32.HI R3, RZ, 0x1e, R0 ;  /* 0x0000001eff037819 */ /* 0x000fe40000011600 */
[----:B------:R-:W-:Y:S02]  /*0a60*/  ISETP.GE.AND P2, PT, R11, RZ, PT ;  /* 0x000000ff0b00720c */ /* 0x000fe40003f46270 */
[----:B------:R-:W1:Y:S01]  /*0a70*/  I2F.F64.S64 R12, R12 ;  /* 0x0000000c000c7312 */ /* 0x000e620000301c00 */
[----:B------:R-:W-:-:S05]  /*0a80*/  LEA.HI R0, R2, R3, RZ, 0x1 ;  /* 0x0000000302007211 */ /* 0x000fca00078f08ff */
[----:B------:R-:W-:-:S04]  /*0a90*/  IMAD.MOV R2, RZ, RZ, -R0 ;  /* 0x000000ffff027224 */ /* 0x000fc800078e0a00 */
[----:B------:R-:W-:Y:S01]  /*0aa0*/  @!P1 IMAD.MOV.U32 R0, RZ, RZ, R2 ;  /* 0x000000ffff009224 */ /* 0x000fe200078e0002 */
[----:B-1----:R-:W-:-:S10]  /*0ab0*/  DMUL R14, R12, UR4 ;  /* 0x000000040c0e7c28 */ /* 0x002fd40008000000 */
[----:B------:R-:W1:Y:S02]  /*0ac0*/  F2F.F32.F64 R14, R14 ;  /* 0x0000000e000e7310 */ /* 0x000e640000301000 */
[----:B01----:R-:W-:-:S07]  /*0ad0*/  FSEL R2, -R14, R14, !P2 ;  /* 0x0000000e0e027208 */ /* 0x003fce0005000100 */
.L_x_7:
[----:B------:R-:W-:Y:S05]  /*0ae0*/  BSYNC.RECONVERGENT B0 ;  /* 0x0000000000007941 */ /* 0x000fea0003800200 */
.L_x_6:
[----:B------:R-:W-:Y:S01]  /*0af0*/  MOV R4, 0x37cbac00 ;  /* 0x37cbac0000047802 */ /* 0x000fe20000000f00 */
[----:B------:R-:W-:Y:S01]  /*0b00*/  FMUL R3, R2, R2 ;  /* 0x0000000202037220 */ /* 0x000fe20000400000 */
[C---:B------:R-:W-:Y:S01]  /*0b10*/  LOP3.LUT R10, R0.reuse, 0x1, RZ, 0xc0, !PT ;  /* 0x00000001000a7812 */ /* 0x040fe200078ec0ff */
[----:B------:R-:W-:Y:S01]  /*0b20*/  VIADD R0, R0, 0x1 ;  /* 0x0000000100007836 */ /* 0x000fe20000000000 */
[----:B------:R-:W-:Y:S01]  /*0b30*/  MOV R13, 0x3effffff ;  /* 0x3effffff000d7802 */ /* 0x000fe20000000f00 */
[----:B------:R-:W-:Y:S01]  /*0b40*/  FFMA R4, R3, R4, -0.0013887860113754868507 ;  /* 0xbab607ed03047423 */ /* 0x000fe20000000004 */
[----:B------:R-:W-:Y:S01]  /*0b50*/  ISETP.NE.U32.AND P1, PT, R10, 0x1, PT ;  /* 0x000000010a00780c */ /* 0x000fe20003f25070 */
[----:B------:R-:W-:Y:S01]  /*0b60*/  IMAD.MOV.U32 R10, RZ, RZ, 0x3d2aaabb ;  /* 0x3d2aaabbff0a7424 */ /* 0x000fe200078e00ff */
[----:B------:R-:W-:Y:S01]  /*0b70*/  LOP3.LUT P2, RZ, R0, 0x2, RZ, 0xc0, !PT ;  /* 0x0000000200ff7812 */ /* 0x000fe2000784c0ff */
[----:B------:R-:W-:Y:S01]  /*0b80*/  BSSY.RECONVERGENT B0, `(.L_x_9) ;  /* 0x0000018000007945 */ /* 0x000fe20003800200 */
[----:B------:R-:W-:-:S02]  /*0b90*/  FSEL R4, R4, -0.00019574658654164522886, P1 ;  /* 0xb94d415304047808 */ /* 0x000fc40000800000 */
[----:B------:R-:W-:Y:S02]  /*0ba0*/  FSEL R10, R10, 0.0083327032625675201416, P1 ;  /* 0x3c0885e40a0a7808 */ /* 0x000fe40000800000 */
[----:B------:R-:W-:Y:S02]  /*0bb0*/  FSEL R0, R2, 1, !P1 ;  /* 0x3f80000002007808 */ /* 0x000fe40004800000 */
[----:B------:R-:W-:Y:S01]  /*0bc0*/  FSEL R13, -R13, -0.16666662693023681641, P1 ;  /* 0xbe2aaaa80d0d7808 */ /* 0x000fe20000800100 */
[C---:B------:R-:W-:Y:S02]  /*0bd0*/  FFMA R4, R3.reuse, R4, R10 ;  /* 0x0000000403047223 */ /* 0x040fe4000000000a */
[C---:B------:R-:W-:Y:S02]  /*0be0*/  FFMA R11, R3.reuse, R0, RZ ;  /* 0x00000000030b7223 */ /* 0x040fe400000000ff */
        /* <DEDUP_REMOVED lines=11> */
[----:B------:R-:W-:Y:S01]  /*0ca0*/  IMAD.MOV.U32 R3, RZ, RZ, R11 ;  /* 0x000000ffff037224 */ /* 0x000fe200078e000b */
[----:B------:R-:W-:Y:S06]  /*0cb0*/  BRA `(.L_x_11) ;  /* 0x0000000000107947 */ /* 0x000fec0003800000 */
.L_x_10:
[----:B------:R-:W-:Y:S01]  /*0cc0*/  FMUL.FTZ R3, R0, R11 ;  /* 0x0000000b00037220 */ /* 0x000fe20000410000 */
[----:B------:R-:W-:-:S03]  /*0cd0*/  FMUL.FTZ R2, R11, 0.5 ;  /* 0x3f0000000b027820 */ /* 0x000fc60000410000 */
[----:B------:R-:W-:-:S04]  /*0ce0*/  FFMA R0, -R3, R3, R0 ;  /* 0x0000000303007223 */ /* 0x000fc80000000100 */
[----:B------:R-:W-:-:S07]  /*0cf0*/  FFMA R3, R0, R2, R3 ;  /* 0x0000000200037223 */ /* 0x000fce0000000003 */
.L_x_11:
[----:B------:R-:W-:Y:S05]  /*0d00*/  BSYNC.RECONVERGENT B0 ;  /* 0x0000000000007941 */ /* 0x000fea0003800200 */
.L_x_9:
[----:B------:R2:W-:Y:S01]  /*0d10*/  STG.E desc[UR6][R8.64], R3 ;  /* 0x0000000308007986 */ /* 0x0005e2000c101906 */
[----:B------:R-:W-:Y:S05]  /*0d20*/  @!P0 BRA `(.L_x_12) ;  /* 0xfffffff000d88947 */ /* 0x000fea000383ffff */
[----:B------:R-:W-:Y:S05]  /*0d30*/  EXIT ;  /* 0x000000000000794d */ /* 0x000fea0003800000 */
        .weak           $__internal_0_$__cuda_sm20_sqrt_rn_f32_slowpath
        .type           $__internal_0_$__cuda_sm20_sqrt_rn_f32_slowpath,@function
        .size           $__internal_0_$__cuda_sm20_sqrt_rn_f32_slowpath,(.L_x_15 - $__internal_0_$__cuda_sm20_sqrt_rn_f32_slowpath)
$__internal_0_$__cuda_sm20_sqrt_rn_f32_slowpath:
[----:B------:R-:W-:-:S13]  /*0d40*/  LOP3.LUT P1, RZ, R0, 0x7fffffff, RZ, 0xc0, !PT ;  /* 0x7fffffff00ff7812 */ /* 0x000fda000782c0ff */
[----:B------:R-:W-:Y:S01]  /*0d50*/  @!P1 MOV R2, R0 ;  /* 0x0000000000029202 */ /* 0x000fe20000000f00 */
[----:B------:R-:W-:Y:S06]  /*0d60*/  @!P1 BRA `(.L_x_13) ;  /* 0x0000000000409947 */ /* 0x000fec0003800000 */
[----:B------:R-:W-:-:S13]  /*0d70*/  FSETP.GEU.FTZ.AND P1, PT, R0, RZ, PT ;  /* 0x000000ff0000720b */ /* 0x000fda0003f3e000 */
[----:B------:R-:W-:Y:S01]  /*0d80*/  @!P1 IMAD.MOV.U32 R2, RZ, RZ, 0x7fffffff ;  /* 0x7fffffffff029424 */ /* 0x000fe200078e00ff */
[----:B------:R-:W-:Y:S06]  /*0d90*/  @!P1 BRA `(.L_x_13) ;  /* 0x0000000000349947 */ /* 0x000fec0003800000 */
[----:B------:R-:W-:-:S13]  /*0da0*/  FSETP.GTU.FTZ.AND P1, PT, |R0|, +INF , PT ;  /* 0x7f8000000000780b */ /* 0x000fda0003f3c200 */
[----:B------:R-:W-:Y:S01]  /*0db0*/  @P1 FADD.FTZ R2, R0, 1 ;  /* 0x3f80000000021421 */ /* 0x000fe20000010000 */
[----:B------:R-:W-:Y:S06]  /*0dc0*/  @P1 BRA `(.L_x_13) ;  /* 0x0000000000281947 */ /* 0x000fec0003800000 */
[----:B------:R-:W-:-:S13]  /*0dd0*/  FSETP.NEU.FTZ.AND P1, PT, |R0|, +INF , PT ;  /* 0x7f8000000000780b */ /* 0x000fda0003f3d200 */
[----:B------:R-:W-:-:S04]  /*0de0*/  @P1 FFMA R3, R0, 1.84467440737095516160e+19, RZ ;  /* 0x5f80000000031823 */ /* 0x000fc800000000ff */
[----:B------:R-:W0:Y:S02]  /*0df0*/  @P1 MUFU.RSQ R2, R3 ;  /* 0x0000000300021308 */ /* 0x000e240000001400 */
[----:B0-----:R-:W-:Y:S01]  /*0e00*/  @P1 FMUL.FTZ R4, R3, R2 ;  /* 0x0000000203041220 */ /* 0x001fe20000410000 */
[----:B------:R-:W-:Y:S01]  /*0e10*/  @P1 FMUL.FTZ R12, R2, 0.5 ;  /* 0x3f000000020c1820 */ /* 0x000fe20000410000 */
[----:B------:R-:W-:Y:S02]  /*0e20*/  @!P1 IMAD.MOV.U32 R2, RZ, RZ, R0 ;  /* 0x000000ffff029224 */ /* 0x000fe400078e0000 */
[----:B------:R-:W-:-:S04]  /*0e30*/  @P1 FADD.FTZ R10, -R4, -RZ ;  /* 0x800000ff040a1221 */ /* 0x000fc80000010100 */
[----:B------:R-:W-:-:S04]  /*0e40*/  @P1 FFMA R11, R4, R10, R3 ;  /* 0x0000000a040b1223 */ /* 0x000fc80000000003 */
[----:B------:R-:W-:-:S04]  /*0e50*/  @P1 FFMA R11, R11, R12, R4 ;  /* 0x0000000c0b0b1223 */ /* 0x000fc80000000004 */
[----:B------:R-:W-:-:S07]  /*0e60*/  @P1 FMUL.FTZ R2, R11, 2.3283064365386962891e-10 ;  /* 0x2f8000000b021820 */ /* 0x000fce0000410000 */
.L_x_13:
[----:B------:R-:W-:Y:S01]  /*0e70*/  HFMA2 R3, -RZ, RZ, 0, 0 ;  /* 0x00000000ff037431 */ /* 0x000fe200000001ff */
[----:B------:R-:W-:Y:S01]  /*0e80*/  MOV R11, R2 ;  /* 0x00000002000b7202 */ /* 0x000fe20000000f00 */
[----:B------:R-:W-:-:S04]  /*0e90*/  IMAD.MOV.U32 R2, RZ, RZ, R13 ;  /* 0x000000ffff027224 */ /* 0x000fc800078e000d */
[----:B------:R-:W-:Y:S05]  /*0ea0*/  RET.REL.NODEC R2 `(gpuStress) ;  /* 0xfffffff002547950 */ /* 0x000fea0003c3ffff */
.L_x_14:
[----:B------:R-:W-:-:S00]  /*0eb0*/  BRA `(.L_x_14) ;  /* 0xfffffffc00fc7947 */ /* 0x000fc0000383ffff */
[----:B------:R-:W-:-:S00]  /*0ec0*/  NOP ;  /* 0x0000000000007918 */ /* 0x000fc00000000000 */
        /* <DEDUP_REMOVED lines=11> */
.L_x_15:


//--------------------- .nv.global.init           --------------------------
	.section	.nv.global.init,"aw",@progbits
	.align	4
.nv.global.init:
	.type		__cudart_i2opi_f,@object
	.size		__cudart_i2opi_f,(.L_0 - __cudart_i2opi_f)
__cudart_i2opi_f:
        /*0000*/ 	.byte	0x41, 0x90, 0x43, 0x3c, 0x99, 0x95, 0x62, 0xdb, 0xc0, 0xdd, 0x34, 0xf5, 0xd1, 0x57, 0x27, 0xfc
        /*0010*/ 	.byte	0x29, 0x15, 0x44, 0x4e, 0x6e, 0x83, 0xf9, 0xa2
.L_0:


//--------------------- .nv.shared.reserved.0     --------------------------
	.section	.nv.shared.reserved.0,"aw",@nobits
	.weak		__nv_reservedSMEM_offset_0_alias
	.size		__nv_reservedSMEM_offset_0_alias, 0, 64
	.other		__nv_reservedSMEM_offset_0_alias,@"STO_CUDA_RESERVED_SHARED STV_DEFAULT"
__nv_reservedSMEM_offset_0_alias:
	.zero		0
	.zero		64


//--------------------- .nv.constant0.gpuStress   --------------------------
	.section	.nv.constant0.gpuStress,"a",@progbits
	.sectionflags	@""
	.align	4
.nv.constant0.gpuStress:
	.zero		912


//--------------------- SYMBOLS --------------------------

	.type		.nv.reservedSmem.offset0,@object
	.size		.nv.reservedSmem.offset0,0x4
